//
// Generated by NVIDIA NVVM Compiler
//
// Compiler Build ID: CL-36424714
// Cuda compilation tools, release 13.0, V13.0.88
// Based on NVVM 20.0.0
//

.version 9.0
.target sm_100
.address_size 64

	// .globl	_Z11InvertImagePhj

.visible .entry _Z11InvertImagePhj(
	.param .u64 .ptr .align 1 _Z11InvertImagePhj_param_0,
	.param .u32 _Z11InvertImagePhj_param_1
)
{
	.reg .pred 	%p<4>;
	.reg .b16 	%rs<3>;
	.reg .b32 	%r<7>;
	.reg .b64 	%rd<5>;

	ld.param.u64 	%rd1, [_Z11InvertImagePhj_param_0];
	ld.param.u32 	%r2, [_Z11InvertImagePhj_param_1];
	mov.u32 	%r3, %ntid.x;
	mov.u32 	%r4, %ctaid.x;
	mov.u32 	%r5, %tid.x;
	mad.lo.s32 	%r1, %r3, %r4, %r5;
	setp.ge.u32 	%p1, %r1, %r2;
	and.b32  	%r6, %r1, 3;
	setp.eq.s32 	%p2, %r6, 0;
	or.pred  	%p3, %p1, %p2;
	@%p3 bra 	$L__BB0_2;
	cvta.to.global.u64 	%rd2, %rd1;
	cvt.u64.u32 	%rd3, %r1;
	add.s64 	%rd4, %rd2, %rd3;
	ld.global.u8 	%rs1, [%rd4];
	not.b16 	%rs2, %rs1;
	st.global.u8 	[%rd4], %rs2;
$L__BB0_2:
	ret;

}


// ===== COMPILED SASS (sm_100) =====

	.target	sm_100

	.elftype	@"ET_EXEC"


//--------------------- .note.nv.tkinfo           --------------------------
	.section	.note.nv.tkinfo,"",@"SHT_NOTE"
	.sectionflags	@"SHF_NOTE_NV_TKINFO"
	.tkinfo
        /*0018*/ 	.word	0x00000002
        /*0030*/ 	.string	""
        /*0030*/ 	.string	"ptxas"
        /*0030*/ 	.string	"Cuda compilation tools, release 13.0, V13.0.88"
        /*0030*/ 	.string	"Build cuda_13.0.r13.0/compiler.36424714_0"
        /*0030*/ 	.string	"-arch sm_100 -m 64 "



//--------------------- .note.nv.cuinfo           --------------------------
	.section	.note.nv.cuinfo,"",@"SHT_NOTE"
	.sectionflags	@"SHF_NOTE_NV_CUINFO"
        /*0018*/ 	.short	0x0002
        /*001a*/ 	.short	0x0064
        /*001c*/ 	.short	0x0082
	.zero		2


//--------------------- .nv.info                  --------------------------
	.section	.nv.info,"",@"SHT_CUDA_INFO"
	.align	4


	//----- nvinfo : EIATTR_REGCOUNT
	.align		4
        /*0000*/ 	.byte	0x04, 0x2f
        /*0002*/ 	.short	(.L_1 - .L_0)
	.align		4
.L_0:
        /*0004*/ 	.word	index@(_Z11InvertImagePhj)
        /*0008*/ 	.word	0x00000008


	//----- nvinfo : EIATTR_FRAME_SIZE
	.align		4
.L_1:
        /*000c*/ 	.byte	0x04, 0x11
        /*000e*/ 	.short	(.L_3 - .L_2)
	.align		4
.L_2:
        /*0010*/ 	.word	index@(_Z11InvertImagePhj)
        /*0014*/ 	.word	0x00000000


	//----- nvinfo : EIATTR_MIN_STACK_SIZE
	.align		4
.L_3:
        /*0018*/ 	.byte	0x04, 0x12
        /*001a*/ 	.short	(.L_5 - .L_4)
	.align		4
.L_4:
        /*001c*/ 	.word	index@(_Z11InvertImagePhj)
        /*0020*/ 	.word	0x00000000
.L_5:


//--------------------- .nv.compat                --------------------------
	.section	.nv.compat,"",@"SHT_CUDA_COMPAT_INFO"
	.align	4
        /*0000*/ 	.byte	0x02, 0x09, 0x00, 0x00, 0x02, 0x02, 0x01, 0x00, 0x02, 0x05, 0x05, 0x00, 0x03, 0x07, 0x01, 0x01
        /*0010*/ 	.byte	0x02, 0x03, 0x00, 0x00, 0x02, 0x06, 0x01, 0x00, 0x04, 0x0b, 0x08, 0x00, 0x09, 0x00, 0x00, 0x00
        /*0020*/ 	.byte	0x00, 0x00, 0x00, 0x00


//--------------------- .nv.info._Z11InvertImagePhj --------------------------
	.section	.nv.info._Z11InvertImagePhj,"",@"SHT_CUDA_INFO"
	.sectionflags	@""
	.align	4


	//----- nvinfo : EIATTR_CUDA_API_VERSION
	.align		4
        /*0000*/ 	.byte	0x04, 0x37
        /*0002*/ 	.short	(.L_7 - .L_6)
.L_6:
        /*0004*/ 	.word	0x00000082


	//----- nvinfo : EIATTR_KPARAM_INFO
	.align		4
.L_7:
        /*0008*/ 	.byte	0x04, 0x17
        /*000a*/ 	.short	(.L_9 - .L_8)
.L_8:
        /*000c*/ 	.word	0x00000000
        /*0010*/ 	.short	0x0001
        /*0012*/ 	.short	0x0008
        /*0014*/ 	.byte	0x00, 0xf0, 0x11, 0x00


	//----- nvinfo : EIATTR_KPARAM_INFO
	.align		4
.L_9:
        /*0018*/ 	.byte	0x04, 0x17
        /*001a*/ 	.short	(.L_11 - .L_10)
.L_10:
        /*001c*/ 	.word	0x00000000
        /*0020*/ 	.short	0x0000
        /*0022*/ 	.short	0x0000
        /*0024*/ 	.byte	0x00, 0xf5, 0x21, 0x00


	//----- nvinfo : EIATTR_SPARSE_MMA_MASK
	.align		4
.L_11:
        /*0028*/ 	.byte	0x03, 0x50
        /*002a*/ 	.short	0x0000


	//----- nvinfo : EIATTR_MAXREG_COUNT
	.align		4
        /*002c*/ 	.byte	0x03, 0x1b
        /*002e*/ 	.short	0x00ff


	//----- nvinfo : EIATTR_MERCURY_ISA_VERSION
	.align		4
        /*0030*/ 	.byte	0x03, 0x5f
        /*0032*/ 	.short	0x0101


	//----- nvinfo : EIATTR_VRC_CTA_INIT_COUNT
	.align		4
        /*0034*/ 	.byte	0x02, 0x4a
	.zero		1
	.zero		1


	//----- nvinfo : EIATTR_EXIT_INSTR_OFFSETS
	.align		4
        /*0038*/ 	.byte	0x04, 0x1c
        /*003a*/ 	.short	(.L_13 - .L_12)


	//   ....[0]....
.L_12:
        /*003c*/ 	.word	0x00000080


	//   ....[1]....
        /*0040*/ 	.word	0x00000100


	//----- nvinfo : EIATTR_CBANK_PARAM_SIZE
	.align		4
.L_13:
        /*0044*/ 	.byte	0x03, 0x19
        /*0046*/ 	.short	0x000c


	//----- nvinfo : EIATTR_PARAM_CBANK
	.align		4
        /*0048*/ 	.byte	0x04, 0x0a
        /*004a*/ 	.short	(.L_15 - .L_14)
	.align		4
.L_14:
        /*004c*/ 	.word	index@(.nv.constant0._Z11InvertImagePhj)
        /*0050*/ 	.short	0x0380
        /*0052*/ 	.short	0x000c


	//----- nvinfo : EIATTR_SW_WAR
	.align		4
.L_15:
        /*0054*/ 	.byte	0x04, 0x36
        /*0056*/ 	.short	(.L_17 - .L_16)
.L_16:
        /*0058*/ 	.word	0x00000008
.L_17:


//--------------------- .nv.callgraph             --------------------------
	.section	.nv.callgraph,"",@"SHT_CUDA_CALLGRAPH"
	.align	4
	.sectionentsize	8
	.align		4
        /*0000*/ 	.word	0x00000000
	.align		4
        /*0004*/ 	.word	0xffffffff
	.align		4
        /*0008*/ 	.word	0x00000000
	.align		4
        /*000c*/ 	.word	0xfffffffe
	.align		4
        /*0010*/ 	.word	0x00000000
	.align		4
        /*0014*/ 	.word	0xfffffffd
	.align		4
        /*0018*/ 	.word	0x00000000
	.align		4
        /*001c*/ 	.word	0xfffffffc


//--------------------- .text._Z11InvertImagePhj  --------------------------
	.section	.text._Z11InvertImagePhj,"ax",@progbits
	.align	128
        .global         _Z11InvertImagePhj
        .type           _Z11InvertImagePhj,@function
        .size           _Z11InvertImagePhj,(.L_x_1 - _Z11InvertImagePhj)
        .other          _Z11InvertImagePhj,@"STO_CUDA_ENTRY STV_DEFAULT"
_Z11InvertImagePhj:
.text._Z11InvertImagePhj:
[----:B------:R-:W-:Y:S01]  /*0000*/  LDC R1, c[0x0][0x37c] ;  /* 0x0000df00ff017b82 */ /* 0x000fe20000000800 */
[----:B------:R-:W0:Y:S01]  /*0010*/  S2R R2, SR_CTAID.X ;  /* 0x0000000000027919 */ /* 0x000e220000002500 */
[----:B------:R-:W0:Y:S01]  /*0020*/  LDCU UR4, c[0x0][0x360] ;  /* 0x00006c00ff0477ac */ /* 0x000e220008000800 */
[----:B------:R-:W0:Y:S01]  /*0030*/  S2R R3, SR_TID.X ;  /* 0x0000000000037919 */ /* 0x000e220000002100 */
[----:B------:R-:W1:Y:S01]  /*0040*/  LDCU UR5, c[0x0][0x388] ;  /* 0x00007100ff0577ac */ /* 0x000e620008000800 */
[----:B0-----:R-:W-:-:S05]  /*0050*/  IMAD R2, R2, UR4, R3 ;  /* 0x0000000402027c24 */ /* 0x001fca000f8e0203 */
[----:B------:R-:W-:-:S04]  /*0060*/  LOP3.LUT P0, RZ, R2, 0x3, RZ, 0xc0, !PT ;  /* 0x0000000302ff7812 */ /* 0x000fc8000780c0ff */
[----:B-1----:R-:W-:-:S13]  /*0070*/  ISETP.GE.U32.OR P0, PT, R2, UR5, !P0 ;  /* 0x0000000502007c0c */ /* 0x002fda000c706470 */
[----:B------:R-:W-:Y:S05]  /*0080*/  @P0 EXIT ;  /* 0x000000000000094d */ /* 0x000fea0003800000 */
[----:B------:R-:W0:Y:S01]  /*0090*/  LDCU.64 UR6, c[0x0][0x380] ;  /* 0x00007000ff0677ac */ /* 0x000e220008000a00 */
[----:B------:R-:W1:Y:S01]  /*00a0*/  LDCU.64 UR4, c[0x0][0x358] ;  /* 0x00006b00ff0477ac */ /* 0x000e620008000a00 */
[----:B0-----:R-:W-:-:S05]  /*00b0*/  IADD3 R2, P0, PT, R2, UR6, RZ ;  /* 0x0000000602027c10 */ /* 0x001fca000ff1e0ff */
[----:B------:R-:W-:-:S05]  /*00c0*/  IMAD.X R3, RZ, RZ, UR7, P0 ;  /* 0x00000007ff037e24 */ /* 0x000fca00080e06ff */
[----:B-1----:R-:W2:Y:S02]  /*00d0*/  LDG.E.U8 R0, desc[UR4][R2.64] ;  /* 0x0000000402007981 */ /* 0x002ea4000c1e1100 */
[----:B--2---:R-:W-:-:S05]  /*00e0*/  LOP3.LUT R5, RZ, R0, RZ, 0x33, !PT ;  /* 0x00000000ff057212 */ /* 0x004fca00078e33ff */
[----:B------:R-:W-:Y:S01]  /*00f0*/  STG.E.U8 desc[UR4][R2.64], R5 ;  /* 0x0000000502007986 */ /* 0x000fe2000c101104 */
[----:B------:R-:W-:Y:S05]  /*0100*/  EXIT ;  /* 0x000000000000794d */ /* 0x000fea0003800000 */
.L_x_0:
[----:B------:R-:W-:-:S00]  /*0110*/  BRA `(.L_x_0) ;  /* 0xfffffffc00fc7947 */ /* 0x000fc0000383ffff */
[----:B------:R-:W-:-:S00]  /*0120*/  NOP ;  /* 0x0000000000007918 */ /* 0x000fc00000000000 */
        /* <DEDUP_REMOVED lines=13> */
.L_x_1:


//--------------------- .nv.shared.reserved.0     --------------------------
	.section	.nv.shared.reserved.0,"aw",@nobits
	.weak		__nv_reservedSMEM_offset_0_alias
	.size		__nv_reservedSMEM_offset_0_alias, 0, 64
	.other		__nv_reservedSMEM_offset_0_alias,@"STO_CUDA_RESERVED_SHARED STV_DEFAULT"
__nv_reservedSMEM_offset_0_alias:
	.zero		0
	.zero		64


//--------------------- .nv.constant0._Z11InvertImagePhj --------------------------
	.section	.nv.constant0._Z11InvertImagePhj,"a",@progbits
	.sectionflags	@""
	.align	4
.nv.constant0._Z11InvertImagePhj:
	.zero		908


//--------------------- SYMBOLS --------------------------

	.type		.nv.reservedSmem.offset0,@object
	.size		.nv.reservedSmem.offset0,0x4
